//
// Generated by NVIDIA NVVM Compiler
//
// Compiler Build ID: CL-36424714
// Cuda compilation tools, release 13.0, V13.0.88
// Based on NVVM 20.0.0
//

.version 9.0
.target sm_100
.address_size 64

	// .globl	_Z3addiPfS_PdS0_

.visible .entry _Z3addiPfS_PdS0_(
	.param .u32 _Z3addiPfS_PdS0__param_0,
	.param .u64 .ptr .align 1 _Z3addiPfS_PdS0__param_1,
	.param .u64 .ptr .align 1 _Z3addiPfS_PdS0__param_2,
	.param .u64 .ptr .align 1 _Z3addiPfS_PdS0__param_3,
	.param .u64 .ptr .align 1 _Z3addiPfS_PdS0__param_4
)
{
	.reg .pred 	%p<7>;
	.reg .b32 	%r<31>;
	.reg .b32 	%f<16>;
	.reg .b64 	%rd<35>;
	.reg .b64 	%fd<16>;

	ld.param.u32 	%r12, [_Z3addiPfS_PdS0__param_0];
	ld.param.u64 	%rd5, [_Z3addiPfS_PdS0__param_1];
	ld.param.u64 	%rd6, [_Z3addiPfS_PdS0__param_2];
	ld.param.u64 	%rd7, [_Z3addiPfS_PdS0__param_3];
	ld.param.u64 	%rd8, [_Z3addiPfS_PdS0__param_4];
	cvta.to.global.u64 	%rd1, %rd8;
	cvta.to.global.u64 	%rd2, %rd7;
	cvta.to.global.u64 	%rd3, %rd6;
	cvta.to.global.u64 	%rd4, %rd5;
	mov.u32 	%r13, %ctaid.x;
	mov.u32 	%r14, %ntid.x;
	mov.u32 	%r15, %tid.x;
	mad.lo.s32 	%r29, %r13, %r14, %r15;
	mov.u32 	%r16, %nctaid.x;
	mul.lo.s32 	%r2, %r14, %r16;
	setp.ge.s32 	%p1, %r29, %r12;
	@%p1 bra 	$L__BB0_7;
	add.s32 	%r17, %r29, %r2;
	max.s32 	%r18, %r12, %r17;
	setp.lt.s32 	%p2, %r17, %r12;
	selp.u32 	%r19, 1, 0, %p2;
	add.s32 	%r20, %r17, %r19;
	sub.s32 	%r21, %r18, %r20;
	div.u32 	%r22, %r21, %r2;
	add.s32 	%r3, %r22, %r19;
	and.b32  	%r23, %r3, 3;
	setp.eq.s32 	%p3, %r23, 3;
	@%p3 bra 	$L__BB0_4;
	add.s32 	%r24, %r3, 1;
	and.b32  	%r25, %r24, 3;
	neg.s32 	%r27, %r25;
$L__BB0_3:
	.pragma "nounroll";
	mul.wide.s32 	%rd9, %r29, 8;
	add.s64 	%rd10, %rd1, %rd9;
	add.s64 	%rd11, %rd2, %rd9;
	mul.wide.s32 	%rd12, %r29, 4;
	add.s64 	%rd13, %rd3, %rd12;
	add.s64 	%rd14, %rd4, %rd12;
	ld.global.f32 	%f1, [%rd14];
	ld.global.f32 	%f2, [%rd13];
	mul.f32 	%f3, %f1, %f2;
	st.global.f32 	[%rd13], %f3;
	ld.global.f64 	%fd1, [%rd11];
	ld.global.f64 	%fd2, [%rd10];
	mul.f64 	%fd3, %fd1, %fd2;
	st.global.f64 	[%rd10], %fd3;
	add.s32 	%r29, %r29, %r2;
	add.s32 	%r27, %r27, 1;
	setp.ne.s32 	%p4, %r27, 0;
	@%p4 bra 	$L__BB0_3;
$L__BB0_4:
	setp.lt.u32 	%p5, %r3, 3;
	@%p5 bra 	$L__BB0_7;
	mul.wide.s32 	%rd21, %r2, 4;
	mul.wide.s32 	%rd24, %r2, 8;
	shl.b32 	%r26, %r2, 2;
$L__BB0_6:
	mul.wide.s32 	%rd15, %r29, 4;
	add.s64 	%rd16, %rd4, %rd15;
	ld.global.f32 	%f4, [%rd16];
	add.s64 	%rd17, %rd3, %rd15;
	ld.global.f32 	%f5, [%rd17];
	mul.f32 	%f6, %f4, %f5;
	st.global.f32 	[%rd17], %f6;
	mul.wide.s32 	%rd18, %r29, 8;
	add.s64 	%rd19, %rd2, %rd18;
	ld.global.f64 	%fd4, [%rd19];
	add.s64 	%rd20, %rd1, %rd18;
	ld.global.f64 	%fd5, [%rd20];
	mul.f64 	%fd6, %fd4, %fd5;
	st.global.f64 	[%rd20], %fd6;
	add.s64 	%rd22, %rd16, %rd21;
	ld.global.f32 	%f7, [%rd22];
	add.s64 	%rd23, %rd17, %rd21;
	ld.global.f32 	%f8, [%rd23];
	mul.f32 	%f9, %f7, %f8;
	st.global.f32 	[%rd23], %f9;
	add.s64 	%rd25, %rd19, %rd24;
	ld.global.f64 	%fd7, [%rd25];
	add.s64 	%rd26, %rd20, %rd24;
	ld.global.f64 	%fd8, [%rd26];
	mul.f64 	%fd9, %fd7, %fd8;
	st.global.f64 	[%rd26], %fd9;
	add.s64 	%rd27, %rd22, %rd21;
	ld.global.f32 	%f10, [%rd27];
	add.s64 	%rd28, %rd23, %rd21;
	ld.global.f32 	%f11, [%rd28];
	mul.f32 	%f12, %f10, %f11;
	st.global.f32 	[%rd28], %f12;
	add.s64 	%rd29, %rd25, %rd24;
	ld.global.f64 	%fd10, [%rd29];
	add.s64 	%rd30, %rd26, %rd24;
	ld.global.f64 	%fd11, [%rd30];
	mul.f64 	%fd12, %fd10, %fd11;
	st.global.f64 	[%rd30], %fd12;
	add.s64 	%rd31, %rd27, %rd21;
	ld.global.f32 	%f13, [%rd31];
	add.s64 	%rd32, %rd28, %rd21;
	ld.global.f32 	%f14, [%rd32];
	mul.f32 	%f15, %f13, %f14;
	st.global.f32 	[%rd32], %f15;
	add.s64 	%rd33, %rd29, %rd24;
	ld.global.f64 	%fd13, [%rd33];
	add.s64 	%rd34, %rd30, %rd24;
	ld.global.f64 	%fd14, [%rd34];
	mul.f64 	%fd15, %fd13, %fd14;
	st.global.f64 	[%rd34], %fd15;
	add.s32 	%r29, %r26, %r29;
	setp.lt.s32 	%p6, %r29, %r12;
	@%p6 bra 	$L__BB0_6;
$L__BB0_7:
	ret;

}


// ===== COMPILED SASS (sm_100) =====

	.target	sm_100

	.elftype	@"ET_EXEC"


//--------------------- .note.nv.tkinfo           --------------------------
	.section	.note.nv.tkinfo,"",@"SHT_NOTE"
	.sectionflags	@"SHF_NOTE_NV_TKINFO"
	.tkinfo
        /*0018*/ 	.word	0x00000002
        /*0030*/ 	.string	""
        /*0030*/ 	.string	"ptxas"
        /*0030*/ 	.string	"Cuda compilation tools, release 13.0, V13.0.88"
        /*0030*/ 	.string	"Build cuda_13.0.r13.0/compiler.36424714_0"
        /*0030*/ 	.string	"-arch sm_100 -m 64 "



//--------------------- .note.nv.cuinfo           --------------------------
	.section	.note.nv.cuinfo,"",@"SHT_NOTE"
	.sectionflags	@"SHF_NOTE_NV_CUINFO"
        /*0018*/ 	.short	0x0002
        /*001a*/ 	.short	0x0064
        /*001c*/ 	.short	0x0082
	.zero		2


//--------------------- .nv.info                  --------------------------
	.section	.nv.info,"",@"SHT_CUDA_INFO"
	.align	4


	//----- nvinfo : EIATTR_REGCOUNT
	.align		4
        /*0000*/ 	.byte	0x04, 0x2f
        /*0002*/ 	.short	(.L_1 - .L_0)
	.align		4
.L_0:
        /*0004*/ 	.word	index@(_Z3addiPfS_PdS0_)
        /*0008*/ 	.word	0x0000001a


	//----- nvinfo : EIATTR_FRAME_SIZE
	.align		4
.L_1:
        /*000c*/ 	.byte	0x04, 0x11
        /*000e*/ 	.short	(.L_3 - .L_2)
	.align		4
.L_2:
        /*0010*/ 	.word	index@(_Z3addiPfS_PdS0_)
        /*0014*/ 	.word	0x00000000


	//----- nvinfo : EIATTR_MIN_STACK_SIZE
	.align		4
.L_3:
        /*0018*/ 	.byte	0x04, 0x12
        /*001a*/ 	.short	(.L_5 - .L_4)
	.align		4
.L_4:
        /*001c*/ 	.word	index@(_Z3addiPfS_PdS0_)
        /*0020*/ 	.word	0x00000000
.L_5:


//--------------------- .nv.compat                --------------------------
	.section	.nv.compat,"",@"SHT_CUDA_COMPAT_INFO"
	.align	4
        /*0000*/ 	.byte	0x02, 0x09, 0x00, 0x00, 0x02, 0x02, 0x01, 0x00, 0x02, 0x05, 0x05, 0x00, 0x03, 0x07, 0x01, 0x01
        /*0010*/ 	.byte	0x02, 0x03, 0x00, 0x00, 0x02, 0x06, 0x01, 0x00, 0x04, 0x0b, 0x08, 0x00, 0x01, 0x00, 0x00, 0x00
        /*0020*/ 	.byte	0x00, 0x00, 0x00, 0x00


//--------------------- .nv.info._Z3addiPfS_PdS0_ --------------------------
	.section	.nv.info._Z3addiPfS_PdS0_,"",@"SHT_CUDA_INFO"
	.sectionflags	@""
	.align	4


	//----- nvinfo : EIATTR_CUDA_API_VERSION
	.align		4
        /*0000*/ 	.byte	0x04, 0x37
        /*0002*/ 	.short	(.L_7 - .L_6)
.L_6:
        /*0004*/ 	.word	0x00000082


	//----- nvinfo : EIATTR_KPARAM_INFO
	.align		4
.L_7:
        /*0008*/ 	.byte	0x04, 0x17
        /*000a*/ 	.short	(.L_9 - .L_8)
.L_8:
        /*000c*/ 	.word	0x00000000
        /*0010*/ 	.short	0x0004
        /*0012*/ 	.short	0x0020
        /*0014*/ 	.byte	0x00, 0xf5, 0x21, 0x00


	//----- nvinfo : EIATTR_KPARAM_INFO
	.align		4
.L_9:
        /*0018*/ 	.byte	0x04, 0x17
        /*001a*/ 	.short	(.L_11 - .L_10)
.L_10:
        /*001c*/ 	.word	0x00000000
        /*0020*/ 	.short	0x0003
        /*0022*/ 	.short	0x0018
        /*0024*/ 	.byte	0x00, 0xf5, 0x21, 0x00


	//----- nvinfo : EIATTR_KPARAM_INFO
	.align		4
.L_11:
        /*0028*/ 	.byte	0x04, 0x17
        /*002a*/ 	.short	(.L_13 - .L_12)
.L_12:
        /*002c*/ 	.word	0x00000000
        /*0030*/ 	.short	0x0002
        /*0032*/ 	.short	0x0010
        /*0034*/ 	.byte	0x00, 0xf5, 0x21, 0x00


	//----- nvinfo : EIATTR_KPARAM_INFO
	.align		4
.L_13:
        /*0038*/ 	.byte	0x04, 0x17
        /*003a*/ 	.short	(.L_15 - .L_14)
.L_14:
        /*003c*/ 	.word	0x00000000
        /*0040*/ 	.short	0x0001
        /*0042*/ 	.short	0x0008
        /*0044*/ 	.byte	0x00, 0xf5, 0x21, 0x00


	//----- nvinfo : EIATTR_KPARAM_INFO
	.align		4
.L_15:
        /*0048*/ 	.byte	0x04, 0x17
        /*004a*/ 	.short	(.L_17 - .L_16)
.L_16:
        /*004c*/ 	.word	0x00000000
        /*0050*/ 	.short	0x0000
        /*0052*/ 	.short	0x0000
        /*0054*/ 	.byte	0x00, 0xf0, 0x11, 0x00


	//----- nvinfo : EIATTR_SPARSE_MMA_MASK
	.align		4
.L_17:
        /*0058*/ 	.byte	0x03, 0x50
        /*005a*/ 	.short	0x0000


	//----- nvinfo : EIATTR_MAXREG_COUNT
	.align		4
        /*005c*/ 	.byte	0x03, 0x1b
        /*005e*/ 	.short	0x00ff


	//----- nvinfo : EIATTR_MERCURY_ISA_VERSION
	.align		4
        /*0060*/ 	.byte	0x03, 0x5f
        /*0062*/ 	.short	0x0101


	//----- nvinfo : EIATTR_VRC_CTA_INIT_COUNT
	.align		4
        /*0064*/ 	.byte	0x02, 0x4a
	.zero		1
	.zero		1


	//----- nvinfo : EIATTR_EXIT_INSTR_OFFSETS
	.align		4
        /*0068*/ 	.byte	0x04, 0x1c
        /*006a*/ 	.short	(.L_19 - .L_18)


	//   ....[0]....
.L_18:
        /*006c*/ 	.word	0x00000090


	//   ....[1]....
        /*0070*/ 	.word	0x00000400


	//   ....[2]....
        /*0074*/ 	.word	0x00000780


	//----- nvinfo : EIATTR_CRS_STACK_SIZE
	.align		4
.L_19:
        /*0078*/ 	.byte	0x04, 0x1e
        /*007a*/ 	.short	(.L_21 - .L_20)
.L_20:
        /*007c*/ 	.word	0x00000000


	//----- nvinfo : EIATTR_CBANK_PARAM_SIZE
	.align		4
.L_21:
        /*0080*/ 	.byte	0x03, 0x19
        /*0082*/ 	.short	0x0028


	//----- nvinfo : EIATTR_PARAM_CBANK
	.align		4
        /*0084*/ 	.byte	0x04, 0x0a
        /*0086*/ 	.short	(.L_23 - .L_22)
	.align		4
.L_22:
        /*0088*/ 	.word	index@(.nv.constant0._Z3addiPfS_PdS0_)
        /*008c*/ 	.short	0x0380
        /*008e*/ 	.short	0x0028


	//----- nvinfo : EIATTR_SW_WAR
	.align		4
.L_23:
        /*0090*/ 	.byte	0x04, 0x36
        /*0092*/ 	.short	(.L_25 - .L_24)
.L_24:
        /*0094*/ 	.word	0x00000008
.L_25:


//--------------------- .nv.callgraph             --------------------------
	.section	.nv.callgraph,"",@"SHT_CUDA_CALLGRAPH"
	.align	4
	.sectionentsize	8
	.align		4
        /*0000*/ 	.word	0x00000000
	.align		4
        /*0004*/ 	.word	0xffffffff
	.align		4
        /*0008*/ 	.word	0x00000000
	.align		4
        /*000c*/ 	.word	0xfffffffe
	.align		4
        /*0010*/ 	.word	0x00000000
	.align		4
        /*0014*/ 	.word	0xfffffffd
	.align		4
        /*0018*/ 	.word	0x00000000
	.align		4
        /*001c*/ 	.word	0xfffffffc


//--------------------- .text._Z3addiPfS_PdS0_    --------------------------
	.section	.text._Z3addiPfS_PdS0_,"ax",@progbits
	.align	128
        .global         _Z3addiPfS_PdS0_
        .type           _Z3addiPfS_PdS0_,@function
        .size           _Z3addiPfS_PdS0_,(.L_x_5 - _Z3addiPfS_PdS0_)
        .other          _Z3addiPfS_PdS0_,@"STO_CUDA_ENTRY STV_DEFAULT"
_Z3addiPfS_PdS0_:
.text._Z3addiPfS_PdS0_:
[----:B------:R-:W-:Y:S01]  /*0000*/  LDC R1, c[0x0][0x37c] ;  /* 0x0000df00ff017b82 */ /* 0x000fe20000000800 */
[----:B------:R-:W0:Y:S07]  /*0010*/  S2R R3, SR_TID.X ;  /* 0x0000000000037919 */ /* 0x000e2e0000002100 */
[----:B------:R-:W0:Y:S01]  /*0020*/  S2UR UR4, SR_CTAID.X ;  /* 0x00000000000479c3 */ /* 0x000e220000002500 */
[----:B------:R-:W1:Y:S07]  /*0030*/  LDCU UR6, c[0x0][0x380] ;  /* 0x00007000ff0677ac */ /* 0x000e6e0008000800 */
[----:B------:R-:W0:Y:S01]  /*0040*/  LDC R0, c[0x0][0x360] ;  /* 0x0000d800ff007b82 */ /* 0x000e220000000800 */
[----:B------:R-:W2:Y:S01]  /*0050*/  LDCU UR5, c[0x0][0x370] ;  /* 0x00006e00ff0577ac */ /* 0x000ea20008000800 */
[----:B0-----:R-:W-:-:S02]  /*0060*/  IMAD R3, R0, UR4, R3 ;  /* 0x0000000400037c24 */ /* 0x001fc4000f8e0203 */
[----:B--2---:R-:W-:-:S03]  /*0070*/  IMAD R0, R0, UR5, RZ ;  /* 0x0000000500007c24 */ /* 0x004fc6000f8e02ff */
[----:B-1----:R-:W-:-:S13]  /*0080*/  ISETP.GE.AND P0, PT, R3, UR6, PT ;  /* 0x0000000603007c0c */ /* 0x002fda000bf06270 */
[----:B------:R-:W-:Y:S05]  /*0090*/  @P0 EXIT ;  /* 0x000000000000094d */ /* 0x000fea0003800000 */
[----:B------:R-:W0:Y:S01]  /*00a0*/  I2F.U32.RP R8, R0 ;  /* 0x0000000000087306 */ /* 0x000e220000209000 */
[----:B------:R-:W-:Y:S01]  /*00b0*/  IADD3 R2, PT, PT, R0, R3, RZ ;  /* 0x0000000300027210 */ /* 0x000fe20007ffe0ff */
[----:B------:R-:W1:Y:S01]  /*00c0*/  LDCU.64 UR4, c[0x0][0x358] ;  /* 0x00006b00ff0477ac */ /* 0x000e620008000a00 */
[----:B------:R-:W-:Y:S01]  /*00d0*/  IADD3 R9, PT, PT, RZ, -R0, RZ ;  /* 0x80000000ff097210 */ /* 0x000fe20007ffe0ff */
[----:B------:R-:W-:Y:S01]  /*00e0*/  BSSY.RECONVERGENT B0, `(.L_x_0) ;  /* 0x0000031000007945 */ /* 0x000fe20003800200 */
[C---:B------:R-:W-:Y:S02]  /*00f0*/  ISETP.GE.AND P0, PT, R2.reuse, UR6, PT ;  /* 0x0000000602007c0c */ /* 0x040fe4000bf06270 */
[----:B------:R-:W-:Y:S02]  /*0100*/  VIMNMX R7, PT, PT, R2, UR6, !PT ;  /* 0x0000000602077c48 */ /* 0x000fe4000ffe0100 */
[----:B------:R-:W-:Y:S02]  /*0110*/  SEL R6, RZ, 0x1, P0 ;  /* 0x00000001ff067807 */ /* 0x000fe40000000000 */
[----:B------:R-:W-:-:S02]  /*0120*/  ISETP.NE.U32.AND P2, PT, R0, RZ, PT ;  /* 0x000000ff0000720c */ /* 0x000fc40003f45070 */
[----:B------:R-:W-:Y:S01]  /*0130*/  IADD3 R7, PT, PT, R7, -R2, -R6 ;  /* 0x8000000207077210 */ /* 0x000fe20007ffe806 */
[----:B0-----:R-:W0:Y:S02]  /*0140*/  MUFU.RCP R8, R8 ;  /* 0x0000000800087308 */ /* 0x001e240000001000 */
[----:B0-----:R-:W-:-:S06]  /*0150*/  IADD3 R4, PT, PT, R8, 0xffffffe, RZ ;  /* 0x0ffffffe08047810 */ /* 0x001fcc0007ffe0ff */
[----:B------:R0:W2:Y:S02]  /*0160*/  F2I.FTZ.U32.TRUNC.NTZ R5, R4 ;  /* 0x0000000400057305 */ /* 0x0000a4000021f000 */
[----:B0-----:R-:W-:Y:S02]  /*0170*/  HFMA2 R4, -RZ, RZ, 0, 0 ;  /* 0x00000000ff047431 */ /* 0x001fe400000001ff */
[----:B--2---:R-:W-:-:S04]  /*0180*/  IMAD R9, R9, R5, RZ ;  /* 0x0000000509097224 */ /* 0x004fc800078e02ff */
[----:B------:R-:W-:-:S06]  /*0190*/  IMAD.HI.U32 R8, R5, R9, R4 ;  /* 0x0000000905087227 */ /* 0x000fcc00078e0004 */
[----:B------:R-:W-:-:S05]  /*01a0*/  IMAD.HI.U32 R5, R8, R7, RZ ;  /* 0x0000000708057227 */ /* 0x000fca00078e00ff */
[----:B------:R-:W-:-:S05]  /*01b0*/  IADD3 R2, PT, PT, -R5, RZ, RZ ;  /* 0x000000ff05027210 */ /* 0x000fca0007ffe1ff */
[----:B------:R-:W-:-:S05]  /*01c0*/  IMAD R7, R0, R2, R7 ;  /* 0x0000000200077224 */ /* 0x000fca00078e0207 */
[----:B------:R-:W-:-:S13]  /*01d0*/  ISETP.GE.U32.AND P0, PT, R7, R0, PT ;  /* 0x000000000700720c */ /* 0x000fda0003f06070 */
[----:B------:R-:W-:Y:S02]  /*01e0*/  @P0 IADD3 R7, PT, PT, -R0, R7, RZ ;  /* 0x0000000700070210 */ /* 0x000fe40007ffe1ff */
[----:B------:R-:W-:Y:S02]  /*01f0*/  @P0 IADD3 R5, PT, PT, R5, 0x1, RZ ;  /* 0x0000000105050810 */ /* 0x000fe40007ffe0ff */
[----:B------:R-:W-:-:S13]  /*0200*/  ISETP.GE.U32.AND P1, PT, R7, R0, PT ;  /* 0x000000000700720c */ /* 0x000fda0003f26070 */
[----:B------:R-:W-:Y:S02]  /*0210*/  @P1 IADD3 R5, PT, PT, R5, 0x1, RZ ;  /* 0x0000000105051810 */ /* 0x000fe40007ffe0ff */
[----:B------:R-:W-:-:S04]  /*0220*/  @!P2 LOP3.LUT R5, RZ, R0, RZ, 0x33, !PT ;  /* 0x00000000ff05a212 */ /* 0x000fc800078e33ff */
[----:B------:R-:W-:-:S04]  /*0230*/  IADD3 R2, PT, PT, R6, R5, RZ ;  /* 0x0000000506027210 */ /* 0x000fc80007ffe0ff */
[C---:B------:R-:W-:Y:S02]  /*0240*/  LOP3.LUT R4, R2.reuse, 0x3, RZ, 0xc0, !PT ;  /* 0x0000000302047812 */ /* 0x040fe400078ec0ff */
[----:B------:R-:W-:Y:S02]  /*0250*/  ISETP.GE.U32.AND P1, PT, R2, 0x3, PT ;  /* 0x000000030200780c */ /* 0x000fe40003f26070 */
[----:B------:R-:W-:-:S13]  /*0260*/  ISETP.NE.AND P0, PT, R4, 0x3, PT ;  /* 0x000000030400780c */ /* 0x000fda0003f05270 */
[----:B-1----:R-:W-:Y:S05]  /*0270*/  @!P0 BRA `(.L_x_1) ;  /* 0x00000000005c8947 */ /* 0x002fea0003800000 */
[----:B------:R-:W0:Y:S01]  /*0280*/  LDC.64 R4, c[0x0][0x3a0] ;  /* 0x0000e800ff047b82 */ /* 0x000e220000000a00 */
[----:B------:R-:W-:-:S04]  /*0290*/  IADD3 R2, PT, PT, R2, 0x1, RZ ;  /* 0x0000000102027810 */ /* 0x000fc80007ffe0ff */
[----:B------:R-:W-:-:S03]  /*02a0*/  LOP3.LUT R2, R2, 0x3, RZ, 0xc0, !PT ;  /* 0x0000000302027812 */ /* 0x000fc600078ec0ff */
[----:B------:R-:W1:Y:S01]  /*02b0*/  LDC.64 R6, c[0x0][0x388] ;  /* 0x0000e200ff067b82 */ /* 0x000e620000000a00 */
[----:B------:R-:W-:-:S07]  /*02c0*/  IADD3 R2, PT, PT, -R2, RZ, RZ ;  /* 0x000000ff02027210 */ /* 0x000fce0007ffe1ff */
[----:B------:R-:W2:Y:S08]  /*02d0*/  LDC.64 R8, c[0x0][0x390] ;  /* 0x0000e400ff087b82 */ /* 0x000eb00000000a00 */
[----:B------:R-:W3:Y:S02]  /*02e0*/  LDC.64 R10, c[0x0][0x398] ;  /* 0x0000e600ff0a7b82 */ /* 0x000ee40000000a00 */
.L_x_2:
[----:B-1----:R-:W-:-:S04]  /*02f0*/  IMAD.WIDE R18, R3, 0x4, R6 ;  /* 0x0000000403127825 */ /* 0x002fc800078e0206 */
[C---:B--2-4-:R-:W-:Y:S02]  /*0300*/  IMAD.WIDE R16, R3.reuse, 0x4, R8 ;  /* 0x0000000403107825 */ /* 0x054fe400078e0208 */
[----:B------:R-:W2:Y:S04]  /*0310*/  LDG.E R18, desc[UR4][R18.64] ;  /* 0x0000000412127981 */ /* 0x000ea8000c1e1900 */
[----:B------:R-:W2:Y:S01]  /*0320*/  LDG.E R13, desc[UR4][R16.64] ;  /* 0x00000004100d7981 */ /* 0x000ea2000c1e1900 */
[----:B---3--:R-:W-:-:S04]  /*0330*/  IMAD.WIDE R14, R3, 0x8, R10 ;  /* 0x00000008030e7825 */ /* 0x008fc800078e020a */
[----:B--2---:R-:W-:Y:S01]  /*0340*/  FMUL R23, R18, R13 ;  /* 0x0000000d12177220 */ /* 0x004fe20000400000 */
[----:B0-----:R-:W-:-:S04]  /*0350*/  IMAD.WIDE R12, R3, 0x8, R4 ;  /* 0x00000008030c7825 */ /* 0x001fc800078e0204 */
[----:B------:R4:W-:Y:S04]  /*0360*/  STG.E desc[UR4][R16.64], R23 ;  /* 0x0000001710007986 */ /* 0x0009e8000c101904 */
[----:B------:R-:W2:Y:S04]  /*0370*/  LDG.E.64 R14, desc[UR4][R14.64] ;  /* 0x000000040e0e7981 */ /* 0x000ea8000c1e1b00 */
[----:B------:R-:W2:Y:S01]  /*0380*/  LDG.E.64 R20, desc[UR4][R12.64] ;  /* 0x000000040c147981 */ /* 0x000ea2000c1e1b00 */
[----:B------:R-:W-:Y:S02]  /*0390*/  IADD3 R2, PT, PT, R2, 0x1, RZ ;  /* 0x0000000102027810 */ /* 0x000fe40007ffe0ff */
[----:B------:R-:W-:-:S02]  /*03a0*/  IADD3 R3, PT, PT, R0, R3, RZ ;  /* 0x0000000300037210 */ /* 0x000fc40007ffe0ff */
[----:B------:R-:W-:Y:S01]  /*03b0*/  ISETP.NE.AND P0, PT, R2, RZ, PT ;  /* 0x000000ff0200720c */ /* 0x000fe20003f05270 */
[----:B--2---:R-:W-:-:S07]  /*03c0*/  DMUL R20, R14, R20 ;  /* 0x000000140e147228 */ /* 0x004fce0000000000 */
[----:B------:R4:W-:Y:S05]  /*03d0*/  STG.E.64 desc[UR4][R12.64], R20 ;  /* 0x000000140c007986 */ /* 0x0009ea000c101b04 */
[----:B------:R-:W-:Y:S05]  /*03e0*/  @P0 BRA `(.L_x_2) ;  /* 0xfffffffc00c00947 */ /* 0x000fea000383ffff */
.L_x_1:
[----:B------:R-:W-:Y:S05]  /*03f0*/  BSYNC.RECONVERGENT B0 ;  /* 0x0000000000007941 */ /* 0x000fea0003800200 */
.L_x_0:
[----:B------:R-:W-:Y:S05]  /*0400*/  @!P1 EXIT ;  /* 0x000000000000994d */ /* 0x000fea0003800000 */
.L_x_3:
[----:B-1----:R-:W0:Y:S08]  /*0410*/  LDC.64 R4, c[0x0][0x388] ;  /* 0x0000e200ff047b82 */ /* 0x002e300000000a00 */
[----:B------:R-:W1:Y:S08]  /*0420*/  LDC.64 R6, c[0x0][0x390] ;  /* 0x0000e400ff067b82 */ /* 0x000e700000000a00 */
[----:B------:R-:W2:Y:S01]  /*0430*/  LDC.64 R10, c[0x0][0x398] ;  /* 0x0000e600ff0a7b82 */ /* 0x000ea20000000a00 */
[----:B0-----:R-:W-:-:S07]  /*0440*/  IMAD.WIDE R4, R3, 0x4, R4 ;  /* 0x0000000403047825 */ /* 0x001fce00078e0204 */
[----:B------:R-:W0:Y:S01]  /*0450*/  LDC.64 R8, c[0x0][0x3a0] ;  /* 0x0000e800ff087b82 */ /* 0x000e220000000a00 */
[----:B------:R-:W3:Y:S01]  /*0460*/  LDG.E R2, desc[UR4][R4.64] ;  /* 0x0000000404027981 */ /* 0x000ee2000c1e1900 */
[----:B-1----:R-:W-:-:S05]  /*0470*/  IMAD.WIDE R6, R3, 0x4, R6 ;  /* 0x0000000403067825 */ /* 0x002fca00078e0206 */
[----:B----4-:R-:W3:Y:S01]  /*0480*/  LDG.E R13, desc[UR4][R6.64] ;  /* 0x00000004060d7981 */ /* 0x010ee2000c1e1900 */
[----:B--2---:R-:W-:-:S04]  /*0490*/  IMAD.WIDE R10, R3, 0x8, R10 ;  /* 0x00000008030a7825 */ /* 0x004fc800078e020a */
[----:B0-----:R-:W-:-:S04]  /*04a0*/  IMAD.WIDE R8, R3, 0x8, R8 ;  /* 0x0000000803087825 */ /* 0x001fc800078e0208 */
[----:B---3--:R-:W-:-:S05]  /*04b0*/  FMUL R17, R2, R13 ;  /* 0x0000000d02117220 */ /* 0x008fca0000400000 */
[----:B------:R0:W-:Y:S04]  /*04c0*/  STG.E desc[UR4][R6.64], R17 ;  /* 0x0000001106007986 */ /* 0x0001e8000c101904 */
[----:B------:R-:W2:Y:S04]  /*04d0*/  LDG.E.64 R12, desc[UR4][R10.64] ;  /* 0x000000040a0c7981 */ /* 0x000ea8000c1e1b00 */
[----:B------:R-:W2:Y:S02]  /*04e0*/  LDG.E.64 R14, desc[UR4][R8.64] ;  /* 0x00000004080e7981 */ /* 0x000ea4000c1e1b00 */
[----:B--2---:R-:W-:Y:S01]  /*04f0*/  DMUL R18, R12, R14 ;  /* 0x0000000e0c127228 */ /* 0x004fe20000000000 */
[----:B------:R-:W-:-:S04]  /*0500*/  IMAD.WIDE R12, R0, 0x4, R4 ;  /* 0x00000004000c7825 */ /* 0x000fc800078e0204 */
[C---:B------:R-:W-:Y:S02]  /*0510*/  IMAD.WIDE R4, R0.reuse, 0x4, R6 ;  /* 0x0000000400047825 */ /* 0x040fe400078e0206 */
[----:B------:R1:W-:Y:S04]  /*0520*/  STG.E.64 desc[UR4][R8.64], R18 ;  /* 0x0000001208007986 */ /* 0x0003e8000c101b04 */
[----:B------:R-:W2:Y:S04]  /*0530*/  LDG.E R2, desc[UR4][R12.64] ;  /* 0x000000040c027981 */ /* 0x000ea8000c1e1900 */
[----:B------:R-:W2:Y:S01]  /*0540*/  LDG.E R15, desc[UR4][R4.64] ;  /* 0x00000004040f7981 */ /* 0x000ea2000c1e1900 */
[----:B0-----:R-:W-:-:S04]  /*0550*/  IMAD.WIDE R16, R0, 0x8, R8 ;  /* 0x0000000800107825 */ /* 0x001fc800078e0208 */
[----:B--2---:R-:W-:Y:S01]  /*0560*/  FMUL R23, R2, R15 ;  /* 0x0000000f02177220 */ /* 0x004fe20000400000 */
[----:B------:R-:W-:-:S04]  /*0570*/  IMAD.WIDE R14, R0, 0x8, R10 ;  /* 0x00000008000e7825 */ /* 0x000fc800078e020a */
[----:B------:R0:W-:Y:S04]  /*0580*/  STG.E desc[UR4][R4.64], R23 ;  /* 0x0000001704007986 */ /* 0x0001e8000c101904 */
[----:B------:R-:W2:Y:S04]  /*0590*/  LDG.E.64 R6, desc[UR4][R14.64] ;  /* 0x000000040e067981 */ /* 0x000ea8000c1e1b00 */
[----:B------:R-:W2:Y:S01]  /*05a0*/  LDG.E.64 R10, desc[UR4][R16.64] ;  /* 0x00000004100a7981 */ /* 0x000ea2000c1e1b00 */
[----:B-1----:R-:W-:Y:S01]  /*05b0*/  IMAD.WIDE R8, R0, 0x4, R4 ;  /* 0x0000000400087825 */ /* 0x002fe200078e0204 */
[----:B--2---:R-:W-:-:S03]  /*05c0*/  DMUL R20, R6, R10 ;  /* 0x0000000a06147228 */ /* 0x004fc60000000000 */
[----:B------:R-:W-:-:S04]  /*05d0*/  IMAD.WIDE R6, R0, 0x4, R12 ;  /* 0x0000000400067825 */ /* 0x000fc800078e020c */
        /* <DEDUP_REMOVED lines=21> */
[----:B------:R-:W-:-:S04]  /*0730*/  LEA R3, R0, R3, 0x2 ;  /* 0x0000000300037211 */ /* 0x000fc800078e10ff */
[----:B------:R-:W-:Y:S01]  /*0740*/  ISETP.GE.AND P0, PT, R3, UR6, PT ;  /* 0x0000000603007c0c */ /* 0x000fe2000bf06270 */
[----:B--2---:R-:W-:-:S07]  /*0750*/  DMUL R10, R6, R10 ;  /* 0x0000000a060a7228 */ /* 0x004fce0000000000 */
[----:B------:R1:W-:Y:S05]  /*0760*/  STG.E.64 desc[UR4][R8.64], R10 ;  /* 0x0000000a08007986 */ /* 0x0003ea000c101b04 */
[----:B------:R-:W-:Y:S05]  /*0770*/  @!P0 BRA `(.L_x_3) ;  /* 0xfffffffc00248947 */ /* 0x000fea000383ffff */
[----:B------:R-:W-:Y:S05]  /*0780*/  EXIT ;  /* 0x000000000000794d */ /* 0x000fea0003800000 */
.L_x_4:
[----:B------:R-:W-:-:S00]  /*0790*/  BRA `(.L_x_4) ;  /* 0xfffffffc00fc7947 */ /* 0x000fc0000383ffff */
[----:B------:R-:W-:-:S00]  /*07a0*/  NOP ;  /* 0x0000000000007918 */ /* 0x000fc00000000000 */
        /* <DEDUP_REMOVED lines=13> */
.L_x_5:


//--------------------- .nv.shared.reserved.0     --------------------------
	.section	.nv.shared.reserved.0,"aw",@nobits
	.weak		__nv_reservedSMEM_offset_0_alias
	.size		__nv_reservedSMEM_offset_0_alias, 0, 64
	.other		__nv_reservedSMEM_offset_0_alias,@"STO_CUDA_RESERVED_SHARED STV_DEFAULT"
__nv_reservedSMEM_offset_0_alias:
	.zero		0
	.zero		64


//--------------------- .nv.constant0._Z3addiPfS_PdS0_ --------------------------
	.section	.nv.constant0._Z3addiPfS_PdS0_,"a",@progbits
	.sectionflags	@""
	.align	4
.nv.constant0._Z3addiPfS_PdS0_:
	.zero		936


//--------------------- SYMBOLS --------------------------

	.type		.nv.reservedSmem.offset0,@object
	.size		.nv.reservedSmem.offset0,0x4
